//
// Generated by NVIDIA NVVM Compiler
//
// Compiler Build ID: CL-36424714
// Cuda compilation tools, release 13.0, V13.0.88
// Based on NVVM 20.0.0
//

.version 9.0
.target sm_100
.address_size 64

	// .globl	_Z10device_addPiS_S_
// _ZZ22matrix_traspose_sharedPiS_E12sharedMemory has been demoted

.visible .entry _Z10device_addPiS_S_(
	.param .u64 .ptr .align 1 _Z10device_addPiS_S__param_0,
	.param .u64 .ptr .align 1 _Z10device_addPiS_S__param_1,
	.param .u64 .ptr .align 1 _Z10device_addPiS_S__param_2
)
{
	.reg .b32 	%r<8>;
	.reg .b64 	%rd<11>;

	ld.param.u64 	%rd1, [_Z10device_addPiS_S__param_0];
	ld.param.u64 	%rd2, [_Z10device_addPiS_S__param_1];
	ld.param.u64 	%rd3, [_Z10device_addPiS_S__param_2];
	cvta.to.global.u64 	%rd4, %rd3;
	cvta.to.global.u64 	%rd5, %rd2;
	cvta.to.global.u64 	%rd6, %rd1;
	mov.u32 	%r1, %tid.x;
	mov.u32 	%r2, %ctaid.x;
	mov.u32 	%r3, %ntid.x;
	mad.lo.s32 	%r4, %r2, %r3, %r1;
	mul.wide.s32 	%rd7, %r4, 4;
	add.s64 	%rd8, %rd6, %rd7;
	ld.global.u32 	%r5, [%rd8];
	add.s64 	%rd9, %rd5, %rd7;
	ld.global.u32 	%r6, [%rd9];
	add.s32 	%r7, %r6, %r5;
	add.s64 	%rd10, %rd4, %rd7;
	st.global.u32 	[%rd10], %r7;
	ret;

}
	// .globl	_Z21matrix_traspose_naviePiS_
.visible .entry _Z21matrix_traspose_naviePiS_(
	.param .u64 .ptr .align 1 _Z21matrix_traspose_naviePiS__param_0,
	.param .u64 .ptr .align 1 _Z21matrix_traspose_naviePiS__param_1
)
{
	.reg .b32 	%r<14>;
	.reg .b64 	%rd<9>;

	ld.param.u64 	%rd1, [_Z21matrix_traspose_naviePiS__param_0];
	ld.param.u64 	%rd2, [_Z21matrix_traspose_naviePiS__param_1];
	cvta.to.global.u64 	%rd3, %rd2;
	cvta.to.global.u64 	%rd4, %rd1;
	mov.u32 	%r1, %tid.x;
	mov.u32 	%r2, %ctaid.x;
	mov.u32 	%r3, %ntid.x;
	mad.lo.s32 	%r4, %r2, %r3, %r1;
	mov.u32 	%r5, %tid.y;
	mov.u32 	%r6, %ctaid.y;
	mov.u32 	%r7, %ntid.y;
	mad.lo.s32 	%r8, %r6, %r7, %r5;
	shl.b32 	%r9, %r8, 4;
	add.s32 	%r10, %r9, %r4;
	shl.b32 	%r11, %r4, 4;
	add.s32 	%r12, %r11, %r8;
	mul.wide.s32 	%rd5, %r12, 4;
	add.s64 	%rd6, %rd4, %rd5;
	ld.global.u32 	%r13, [%rd6];
	mul.wide.s32 	%rd7, %r10, 4;
	add.s64 	%rd8, %rd3, %rd7;
	st.global.u32 	[%rd8], %r13;
	ret;

}
	// .globl	_Z22matrix_traspose_sharedPiS_
.visible .entry _Z22matrix_traspose_sharedPiS_(
	.param .u64 .ptr .align 1 _Z22matrix_traspose_sharedPiS__param_0,
	.param .u64 .ptr .align 1 _Z22matrix_traspose_sharedPiS__param_1
)
{
	.reg .b32 	%r<26>;
	.reg .b64 	%rd<9>;
	// demoted variable
	.shared .align 4 .b8 _ZZ22matrix_traspose_sharedPiS_E12sharedMemory[64];
	ld.param.u64 	%rd1, [_Z22matrix_traspose_sharedPiS__param_0];
	ld.param.u64 	%rd2, [_Z22matrix_traspose_sharedPiS__param_1];
	cvta.to.global.u64 	%rd3, %rd2;
	cvta.to.global.u64 	%rd4, %rd1;
	mov.u32 	%r1, %tid.x;
	mov.u32 	%r2, %ctaid.x;
	mov.u32 	%r3, %ntid.x;
	mad.lo.s32 	%r4, %r2, %r3, %r1;
	mov.u32 	%r5, %tid.y;
	mov.u32 	%r6, %ctaid.y;
	mov.u32 	%r7, %ntid.y;
	mad.lo.s32 	%r8, %r6, %r7, %r5;
	mad.lo.s32 	%r9, %r6, %r3, %r1;
	mad.lo.s32 	%r10, %r2, %r7, %r5;
	shl.b32 	%r11, %r8, 4;
	add.s32 	%r12, %r11, %r4;
	shl.b32 	%r13, %r10, 4;
	add.s32 	%r14, %r13, %r9;
	mul.wide.s32 	%rd5, %r12, 4;
	add.s64 	%rd6, %rd4, %rd5;
	ld.global.u32 	%r15, [%rd6];
	shl.b32 	%r16, %r1, 4;
	mov.u32 	%r17, _ZZ22matrix_traspose_sharedPiS_E12sharedMemory;
	add.s32 	%r18, %r17, %r16;
	shl.b32 	%r19, %r5, 2;
	add.s32 	%r20, %r18, %r19;
	st.shared.u32 	[%r20], %r15;
	bar.sync 	0;
	shl.b32 	%r21, %r5, 4;
	add.s32 	%r22, %r17, %r21;
	shl.b32 	%r23, %r1, 2;
	add.s32 	%r24, %r22, %r23;
	ld.shared.u32 	%r25, [%r24];
	mul.wide.s32 	%rd7, %r14, 4;
	add.s64 	%rd8, %rd3, %rd7;
	st.global.u32 	[%rd8], %r25;
	ret;

}


// ===== COMPILED SASS (sm_100) =====

	.target	sm_100

	.elftype	@"ET_EXEC"


//--------------------- .note.nv.tkinfo           --------------------------
	.section	.note.nv.tkinfo,"",@"SHT_NOTE"
	.sectionflags	@"SHF_NOTE_NV_TKINFO"
	.tkinfo
        /*0018*/ 	.word	0x00000002
        /*0030*/ 	.string	""
        /*0030*/ 	.string	"ptxas"
        /*0030*/ 	.string	"Cuda compilation tools, release 13.0, V13.0.88"
        /*0030*/ 	.string	"Build cuda_13.0.r13.0/compiler.36424714_0"
        /*0030*/ 	.string	"-arch sm_100 -m 64 "



//--------------------- .note.nv.cuinfo           --------------------------
	.section	.note.nv.cuinfo,"",@"SHT_NOTE"
	.sectionflags	@"SHF_NOTE_NV_CUINFO"
        /*0018*/ 	.short	0x0002
        /*001a*/ 	.short	0x0064
        /*001c*/ 	.short	0x0082
	.zero		2


//--------------------- .nv.info                  --------------------------
	.section	.nv.info,"",@"SHT_CUDA_INFO"
	.align	4


	//----- nvinfo : EIATTR_REGCOUNT
	.align		4
        /*0000*/ 	.byte	0x04, 0x2f
        /*0002*/ 	.short	(.L_1 - .L_0)
	.align		4
.L_0:
        /*0004*/ 	.word	index@(_Z10device_addPiS_S_)
        /*0008*/ 	.word	0x0000000c


	//----- nvinfo : EIATTR_FRAME_SIZE
	.align		4
.L_1:
        /*000c*/ 	.byte	0x04, 0x11
        /*000e*/ 	.short	(.L_3 - .L_2)
	.align		4
.L_2:
        /*0010*/ 	.word	index@(_Z10device_addPiS_S_)
        /*0014*/ 	.word	0x00000000


	//----- nvinfo : EIATTR_REGCOUNT
	.align		4
.L_3:
        /*0018*/ 	.byte	0x04, 0x2f
        /*001a*/ 	.short	(.L_5 - .L_4)
	.align		4
.L_4:
        /*001c*/ 	.word	index@(_Z21matrix_traspose_naviePiS_)
        /*0020*/ 	.word	0x0000000a


	//----- nvinfo : EIATTR_FRAME_SIZE
	.align		4
.L_5:
        /*0024*/ 	.byte	0x04, 0x11
        /*0026*/ 	.short	(.L_7 - .L_6)
	.align		4
.L_6:
        /*0028*/ 	.word	index@(_Z21matrix_traspose_naviePiS_)
        /*002c*/ 	.word	0x00000000


	//----- nvinfo : EIATTR_REGCOUNT
	.align		4
.L_7:
        /*0030*/ 	.byte	0x04, 0x2f
        /*0032*/ 	.short	(.L_9 - .L_8)
	.align		4
.L_8:
        /*0034*/ 	.word	index@(_Z22matrix_traspose_sharedPiS_)
        /*0038*/ 	.word	0x00000010


	//----- nvinfo : EIATTR_FRAME_SIZE
	.align		4
.L_9:
        /*003c*/ 	.byte	0x04, 0x11
        /*003e*/ 	.short	(.L_11 - .L_10)
	.align		4
.L_10:
        /*0040*/ 	.word	index@(_Z22matrix_traspose_sharedPiS_)
        /*0044*/ 	.word	0x00000000


	//----- nvinfo : EIATTR_MIN_STACK_SIZE
	.align		4
.L_11:
        /*0048*/ 	.byte	0x04, 0x12
        /*004a*/ 	.short	(.L_13 - .L_12)
	.align		4
.L_12:
        /*004c*/ 	.word	index@(_Z22matrix_traspose_sharedPiS_)
        /*0050*/ 	.word	0x00000000


	//----- nvinfo : EIATTR_MIN_STACK_SIZE
	.align		4
.L_13:
        /*0054*/ 	.byte	0x04, 0x12
        /*0056*/ 	.short	(.L_15 - .L_14)
	.align		4
.L_14:
        /*0058*/ 	.word	index@(_Z21matrix_traspose_naviePiS_)
        /*005c*/ 	.word	0x00000000


	//----- nvinfo : EIATTR_MIN_STACK_SIZE
	.align		4
.L_15:
        /*0060*/ 	.byte	0x04, 0x12
        /*0062*/ 	.short	(.L_17 - .L_16)
	.align		4
.L_16:
        /*0064*/ 	.word	index@(_Z10device_addPiS_S_)
        /*0068*/ 	.word	0x00000000
.L_17:


//--------------------- .nv.compat                --------------------------
	.section	.nv.compat,"",@"SHT_CUDA_COMPAT_INFO"
	.align	4
        /*0000*/ 	.byte	0x02, 0x09, 0x00, 0x00, 0x02, 0x02, 0x01, 0x00, 0x02, 0x05, 0x05, 0x00, 0x03, 0x07, 0x01, 0x01
        /*0010*/ 	.byte	0x02, 0x03, 0x00, 0x00, 0x02, 0x06, 0x01, 0x00, 0x04, 0x0b, 0x08, 0x00, 0x09, 0x00, 0x00, 0x00
        /*0020*/ 	.byte	0x00, 0x00, 0x00, 0x00


//--------------------- .nv.info._Z22matrix_traspose_sharedPiS_ --------------------------
	.section	.nv.info._Z22matrix_traspose_sharedPiS_,"",@"SHT_CUDA_INFO"
	.sectionflags	@""
	.align	4


	//----- nvinfo : EIATTR_CUDA_API_VERSION
	.align		4
        /*0000*/ 	.byte	0x04, 0x37
        /*0002*/ 	.short	(.L_19 - .L_18)
.L_18:
        /*0004*/ 	.word	0x00000082


	//----- nvinfo : EIATTR_KPARAM_INFO
	.align		4
.L_19:
        /*0008*/ 	.byte	0x04, 0x17
        /*000a*/ 	.short	(.L_21 - .L_20)
.L_20:
        /*000c*/ 	.word	0x00000000
        /*0010*/ 	.short	0x0001
        /*0012*/ 	.short	0x0008
        /*0014*/ 	.byte	0x00, 0xf5, 0x21, 0x00


	//----- nvinfo : EIATTR_KPARAM_INFO
	.align		4
.L_21:
        /*0018*/ 	.byte	0x04, 0x17
        /*001a*/ 	.short	(.L_23 - .L_22)
.L_22:
        /*001c*/ 	.word	0x00000000
        /*0020*/ 	.short	0x0000
        /*0022*/ 	.short	0x0000
        /*0024*/ 	.byte	0x00, 0xf5, 0x21, 0x00


	//----- nvinfo : EIATTR_SPARSE_MMA_MASK
	.align		4
.L_23:
        /*0028*/ 	.byte	0x03, 0x50
        /*002a*/ 	.short	0x0000


	//----- nvinfo : EIATTR_MAXREG_COUNT
	.align		4
        /*002c*/ 	.byte	0x03, 0x1b
        /*002e*/ 	.short	0x00ff


	//----- nvinfo : EIATTR_NUM_BARRIERS
	.align		4
        /*0030*/ 	.byte	0x02, 0x4c
        /*0032*/ 	.byte	0x01
	.zero		1


	//----- nvinfo : EIATTR_MERCURY_ISA_VERSION
	.align		4
        /*0034*/ 	.byte	0x03, 0x5f
        /*0036*/ 	.short	0x0101


	//----- nvinfo : EIATTR_VRC_CTA_INIT_COUNT
	.align		4
        /*0038*/ 	.byte	0x02, 0x4a
	.zero		1
	.zero		1


	//----- nvinfo : EIATTR_EXIT_INSTR_OFFSETS
	.align		4
        /*003c*/ 	.byte	0x04, 0x1c
        /*003e*/ 	.short	(.L_25 - .L_24)


	//   ....[0]....
.L_24:
        /*0040*/ 	.word	0x000001e0


	//----- nvinfo : EIATTR_CBANK_PARAM_SIZE
	.align		4
.L_25:
        /*0044*/ 	.byte	0x03, 0x19
        /*0046*/ 	.short	0x0010


	//----- nvinfo : EIATTR_PARAM_CBANK
	.align		4
        /*0048*/ 	.byte	0x04, 0x0a
        /*004a*/ 	.short	(.L_27 - .L_26)
	.align		4
.L_26:
        /*004c*/ 	.word	index@(.nv.constant0._Z22matrix_traspose_sharedPiS_)
        /*0050*/ 	.short	0x0380
        /*0052*/ 	.short	0x0010


	//----- nvinfo : EIATTR_SW_WAR
	.align		4
.L_27:
        /*0054*/ 	.byte	0x04, 0x36
        /*0056*/ 	.short	(.L_29 - .L_28)
.L_28:
        /*0058*/ 	.word	0x00000008
.L_29:


//--------------------- .nv.info._Z21matrix_traspose_naviePiS_ --------------------------
	.section	.nv.info._Z21matrix_traspose_naviePiS_,"",@"SHT_CUDA_INFO"
	.sectionflags	@""
	.align	4


	//----- nvinfo : EIATTR_CUDA_API_VERSION
	.align		4
        /*0000*/ 	.byte	0x04, 0x37
        /*0002*/ 	.short	(.L_31 - .L_30)
.L_30:
        /*0004*/ 	.word	0x00000082


	//----- nvinfo : EIATTR_KPARAM_INFO
	.align		4
.L_31:
        /*0008*/ 	.byte	0x04, 0x17
        /*000a*/ 	.short	(.L_33 - .L_32)
.L_32:
        /*000c*/ 	.word	0x00000000
        /*0010*/ 	.short	0x0001
        /*0012*/ 	.short	0x0008
        /*0014*/ 	.byte	0x00, 0xf5, 0x21, 0x00


	//----- nvinfo : EIATTR_KPARAM_INFO
	.align		4
.L_33:
        /*0018*/ 	.byte	0x04, 0x17
        /*001a*/ 	.short	(.L_35 - .L_34)
.L_34:
        /*001c*/ 	.word	0x00000000
        /*0020*/ 	.short	0x0000
        /*0022*/ 	.short	0x0000
        /*0024*/ 	.byte	0x00, 0xf5, 0x21, 0x00


	//----- nvinfo : EIATTR_SPARSE_MMA_MASK
	.align		4
.L_35:
        /*0028*/ 	.byte	0x03, 0x50
        /*002a*/ 	.short	0x0000


	//----- nvinfo : EIATTR_MAXREG_COUNT
	.align		4
        /*002c*/ 	.byte	0x03, 0x1b
        /*002e*/ 	.short	0x00ff


	//----- nvinfo : EIATTR_MERCURY_ISA_VERSION
	.align		4
        /*0030*/ 	.byte	0x03, 0x5f
        /*0032*/ 	.short	0x0101


	//----- nvinfo : EIATTR_VRC_CTA_INIT_COUNT
	.align		4
        /*0034*/ 	.byte	0x02, 0x4a
	.zero		1
	.zero		1


	//----- nvinfo : EIATTR_EXIT_INSTR_OFFSETS
	.align		4
        /*0038*/ 	.byte	0x04, 0x1c
        /*003a*/ 	.short	(.L_37 - .L_36)


	//   ....[0]....
.L_36:
        /*003c*/ 	.word	0x00000120


	//----- nvinfo : EIATTR_CBANK_PARAM_SIZE
	.align		4
.L_37:
        /*0040*/ 	.byte	0x03, 0x19
        /*0042*/ 	.short	0x0010


	//----- nvinfo : EIATTR_PARAM_CBANK
	.align		4
        /*0044*/ 	.byte	0x04, 0x0a
        /*0046*/ 	.short	(.L_39 - .L_38)
	.align		4
.L_38:
        /*0048*/ 	.word	index@(.nv.constant0._Z21matrix_traspose_naviePiS_)
        /*004c*/ 	.short	0x0380
        /*004e*/ 	.short	0x0010


	//----- nvinfo : EIATTR_SW_WAR
	.align		4
.L_39:
        /*0050*/ 	.byte	0x04, 0x36
        /*0052*/ 	.short	(.L_41 - .L_40)
.L_40:
        /*0054*/ 	.word	0x00000008
.L_41:


//--------------------- .nv.info._Z10device_addPiS_S_ --------------------------
	.section	.nv.info._Z10device_addPiS_S_,"",@"SHT_CUDA_INFO"
	.sectionflags	@""
	.align	4


	//----- nvinfo : EIATTR_CUDA_API_VERSION
	.align		4
        /*0000*/ 	.byte	0x04, 0x37
        /*0002*/ 	.short	(.L_43 - .L_42)
.L_42:
        /*0004*/ 	.word	0x00000082


	//----- nvinfo : EIATTR_KPARAM_INFO
	.align		4
.L_43:
        /*0008*/ 	.byte	0x04, 0x17
        /*000a*/ 	.short	(.L_45 - .L_44)
.L_44:
        /*000c*/ 	.word	0x00000000
        /*0010*/ 	.short	0x0002
        /*0012*/ 	.short	0x0010
        /*0014*/ 	.byte	0x00, 0xf5, 0x21, 0x00


	//----- nvinfo : EIATTR_KPARAM_INFO
	.align		4
.L_45:
        /*0018*/ 	.byte	0x04, 0x17
        /*001a*/ 	.short	(.L_47 - .L_46)
.L_46:
        /*001c*/ 	.word	0x00000000
        /*0020*/ 	.short	0x0001
        /*0022*/ 	.short	0x0008
        /*0024*/ 	.byte	0x00, 0xf5, 0x21, 0x00


	//----- nvinfo : EIATTR_KPARAM_INFO
	.align		4
.L_47:
        /*0028*/ 	.byte	0x04, 0x17
        /*002a*/ 	.short	(.L_49 - .L_48)
.L_48:
        /*002c*/ 	.word	0x00000000
        /*0030*/ 	.short	0x0000
        /*0032*/ 	.short	0x0000
        /*0034*/ 	.byte	0x00, 0xf5, 0x21, 0x00


	//----- nvinfo : EIATTR_SPARSE_MMA_MASK
	.align		4
.L_49:
        /*0038*/ 	.byte	0x03, 0x50
        /*003a*/ 	.short	0x0000


	//----- nvinfo : EIATTR_MAXREG_COUNT
	.align		4
        /*003c*/ 	.byte	0x03, 0x1b
        /*003e*/ 	.short	0x00ff


	//----- nvinfo : EIATTR_MERCURY_ISA_VERSION
	.align		4
        /*0040*/ 	.byte	0x03, 0x5f
        /*0042*/ 	.short	0x0101


	//----- nvinfo : EIATTR_VRC_CTA_INIT_COUNT
	.align		4
        /*0044*/ 	.byte	0x02, 0x4a
	.zero		1
	.zero		1


	//----- nvinfo : EIATTR_EXIT_INSTR_OFFSETS
	.align		4
        /*0048*/ 	.byte	0x04, 0x1c
        /*004a*/ 	.short	(.L_51 - .L_50)


	//   ....[0]....
.L_50:
        /*004c*/ 	.word	0x00000100


	//----- nvinfo : EIATTR_CBANK_PARAM_SIZE
	.align		4
.L_51:
        /*0050*/ 	.byte	0x03, 0x19
        /*0052*/ 	.short	0x0018


	//----- nvinfo : EIATTR_PARAM_CBANK
	.align		4
        /*0054*/ 	.byte	0x04, 0x0a
        /*0056*/ 	.short	(.L_53 - .L_52)
	.align		4
.L_52:
        /*0058*/ 	.word	index@(.nv.constant0._Z10device_addPiS_S_)
        /*005c*/ 	.short	0x0380
        /*005e*/ 	.short	0x0018


	//----- nvinfo : EIATTR_SW_WAR
	.align		4
.L_53:
        /*0060*/ 	.byte	0x04, 0x36
        /*0062*/ 	.short	(.L_55 - .L_54)
.L_54:
        /*0064*/ 	.word	0x00000008
.L_55:


//--------------------- .nv.callgraph             --------------------------
	.section	.nv.callgraph,"",@"SHT_CUDA_CALLGRAPH"
	.align	4
	.sectionentsize	8
	.align		4
        /*0000*/ 	.word	0x00000000
	.align		4
        /*0004*/ 	.word	0xffffffff
	.align		4
        /*0008*/ 	.word	0x00000000
	.align		4
        /*000c*/ 	.word	0xfffffffe
	.align		4
        /*0010*/ 	.word	0x00000000
	.align		4
        /*0014*/ 	.word	0xfffffffd
	.align		4
        /*0018*/ 	.word	0x00000000
	.align		4
        /*001c*/ 	.word	0xfffffffc


//--------------------- .text._Z22matrix_traspose_sharedPiS_ --------------------------
	.section	.text._Z22matrix_traspose_sharedPiS_,"ax",@progbits
	.align	128
        .global         _Z22matrix_traspose_sharedPiS_
        .type           _Z22matrix_traspose_sharedPiS_,@function
        .size           _Z22matrix_traspose_sharedPiS_,(.L_x_3 - _Z22matrix_traspose_sharedPiS_)
        .other          _Z22matrix_traspose_sharedPiS_,@"STO_CUDA_ENTRY STV_DEFAULT"
_Z22matrix_traspose_sharedPiS_:
.text._Z22matrix_traspose_sharedPiS_:
[----:B------:R-:W-:Y:S01]  /*0000*/  LDC R1, c[0x0][0x37c] ;  /* 0x0000df00ff017b82 */ /* 0x000fe20000000800 */
[----:B------:R-:W0:Y:S07]  /*0010*/  S2R R8, SR_TID.X ;  /* 0x0000000000087919 */ /* 0x000e2e0000002100 */
[----:B------:R-:W0:Y:S01]  /*0020*/  LDC R11, c[0x0][0x360] ;  /* 0x0000d800ff0b7b82 */ /* 0x000e220000000800 */
[----:B------:R-:W1:Y:S01]  /*0030*/  LDCU.64 UR6, c[0x0][0x358] ;  /* 0x00006b00ff0677ac */ /* 0x000e620008000a00 */
[----:B------:R-:W2:Y:S06]  /*0040*/  S2R R13, SR_TID.Y ;  /* 0x00000000000d7919 */ /* 0x000eac0000002200 */
[----:B------:R-:W0:Y:S08]  /*0050*/  S2UR UR8, SR_CTAID.X ;  /* 0x00000000000879c3 */ /* 0x000e300000002500 */
[----:B------:R-:W2:Y:S08]  /*0060*/  S2UR UR9, SR_CTAID.Y ;  /* 0x00000000000979c3 */ /* 0x000eb00000002600 */
[----:B------:R-:W2:Y:S08]  /*0070*/  LDC R10, c[0x0][0x364] ;  /* 0x0000d900ff0a7b82 */ /* 0x000eb00000000800 */
[----:B------:R-:W3:Y:S01]  /*0080*/  LDC.64 R2, c[0x0][0x380] ;  /* 0x0000e000ff027b82 */ /* 0x000ee20000000a00 */
[----:B0-----:R-:W-:-:S02]  /*0090*/  IMAD R0, R11, UR8, R8 ;  /* 0x000000080b007c24 */ /* 0x001fc4000f8e0208 */
[----:B--2---:R-:W-:-:S05]  /*00a0*/  IMAD R5, R10, UR9, R13 ;  /* 0x000000090a057c24 */ /* 0x004fca000f8e020d */
[----:B------:R-:W-:-:S05]  /*00b0*/  LEA R5, R5, R0, 0x4 ;  /* 0x0000000005057211 */ /* 0x000fca00078e20ff */
[----:B---3--:R-:W-:-:S05]  /*00c0*/  IMAD.WIDE R2, R5, 0x4, R2 ;  /* 0x0000000405027825 */ /* 0x008fca00078e0202 */
[----:B-1----:R0:W2:Y:S01]  /*00d0*/  LDG.E R4, desc[UR6][R2.64] ;  /* 0x0000000602047981 */ /* 0x0020a2000c1e1900 */
[----:B------:R-:W1:Y:S01]  /*00e0*/  S2UR UR5, SR_CgaCtaId ;  /* 0x00000000000579c3 */ /* 0x000e620000008800 */
[----:B------:R-:W-:-:S07]  /*00f0*/  UMOV UR4, 0x400 ;  /* 0x0000040000047882 */ /* 0x000fce0000000000 */
[----:B0-----:R-:W0:Y:S01]  /*0100*/  LDC.64 R2, c[0x0][0x388] ;  /* 0x0000e200ff027b82 */ /* 0x001e220000000a00 */
[----:B-1----:R-:W-:-:S06]  /*0110*/  ULEA UR4, UR5, UR4, 0x18 ;  /* 0x0000000405047291 */ /* 0x002fcc000f8ec0ff */
[C---:B------:R-:W-:Y:S02]  /*0120*/  LEA R0, R8.reuse, UR4, 0x4 ;  /* 0x0000000408007c11 */ /* 0x040fe4000f8e20ff */
[C---:B------:R-:W-:Y:S02]  /*0130*/  LEA R5, R13.reuse, UR4, 0x4 ;  /* 0x000000040d057c11 */ /* 0x040fe4000f8e20ff */
[----:B------:R-:W-:Y:S01]  /*0140*/  LEA R7, R13, R0, 0x2 ;  /* 0x000000000d077211 */ /* 0x000fe200078e10ff */
[----:B------:R-:W-:Y:S01]  /*0150*/  IMAD R0, R11, UR9, R8 ;  /* 0x000000090b007c24 */ /* 0x000fe2000f8e0208 */
[----:B------:R-:W-:Y:S01]  /*0160*/  LEA R6, R8, R5, 0x2 ;  /* 0x0000000508067211 */ /* 0x000fe200078e10ff */
[----:B------:R-:W-:-:S05]  /*0170*/  IMAD R5, R10, UR8, R13 ;  /* 0x000000080a057c24 */ /* 0x000fca000f8e020d */
[----:B------:R-:W-:-:S05]  /*0180*/  LEA R5, R5, R0, 0x4 ;  /* 0x0000000005057211 */ /* 0x000fca00078e20ff */
[----:B0-----:R-:W-:Y:S01]  /*0190*/  IMAD.WIDE R2, R5, 0x4, R2 ;  /* 0x0000000405027825 */ /* 0x001fe200078e0202 */
[----:B--2---:R-:W-:Y:S01]  /*01a0*/  STS [R7], R4 ;  /* 0x0000000407007388 */ /* 0x004fe20000000800 */
[----:B------:R-:W-:Y:S06]  /*01b0*/  BAR.SYNC.DEFER_BLOCKING 0x0 ;  /* 0x0000000000007b1d */ /* 0x000fec0000010000 */
[----:B------:R-:W0:Y:S04]  /*01c0*/  LDS R9, [R6] ;  /* 0x0000000006097984 */ /* 0x000e280000000800 */
[----:B0-----:R-:W-:Y:S01]  /*01d0*/  STG.E desc[UR6][R2.64], R9 ;  /* 0x0000000902007986 */ /* 0x001fe2000c101906 */
[----:B------:R-:W-:Y:S05]  /*01e0*/  EXIT ;  /* 0x000000000000794d */ /* 0x000fea0003800000 */
.L_x_0:
[----:B------:R-:W-:-:S00]  /*01f0*/  BRA `(.L_x_0) ;  /* 0xfffffffc00fc7947 */ /* 0x000fc0000383ffff */
[----:B------:R-:W-:-:S00]  /*0200*/  NOP ;  /* 0x0000000000007918 */ /* 0x000fc00000000000 */
[----:B------:R-:W-:-:S00]  /*0210*/  NOP ;  /* 0x0000000000007918 */ /* 0x000fc00000000000 */
[----:B------:R-:W-:-:S00]  /*0220*/  NOP ;  /* 0x0000000000007918 */ /* 0x000fc00000000000 */
[----:B------:R-:W-:-:S00]  /*0230*/  NOP ;  /* 0x0000000000007918 */ /* 0x000fc00000000000 */
[----:B------:R-:W-:-:S00]  /*0240*/  NOP ;  /* 0x0000000000007918 */ /* 0x000fc00000000000 */
[----:B------:R-:W-:-:S00]  /*0250*/  NOP ;  /* 0x0000000000007918 */ /* 0x000fc00000000000 */
[----:B------:R-:W-:-:S00]  /*0260*/  NOP ;  /* 0x0000000000007918 */ /* 0x000fc00000000000 */
[----:B------:R-:W-:-:S00]  /*0270*/  NOP ;  /* 0x0000000000007918 */ /* 0x000fc00000000000 */
.L_x_3:


//--------------------- .text._Z21matrix_traspose_naviePiS_ --------------------------
	.section	.text._Z21matrix_traspose_naviePiS_,"ax",@progbits
	.align	128
        .global         _Z21matrix_traspose_naviePiS_
        .type           _Z21matrix_traspose_naviePiS_,@function
        .size           _Z21matrix_traspose_naviePiS_,(.L_x_4 - _Z21matrix_traspose_naviePiS_)
        .other          _Z21matrix_traspose_naviePiS_,@"STO_CUDA_ENTRY STV_DEFAULT"
_Z21matrix_traspose_naviePiS_:
.text._Z21matrix_traspose_naviePiS_:
        /* <DEDUP_REMOVED lines=12> */
[----:B---3--:R-:W-:Y:S02]  /*00c0*/  IMAD.WIDE R2, R5, 0x4, R2 ;  /* 0x0000000405027825 */ /* 0x008fe400078e0202 */
[----:B------:R-:W0:Y:S04]  /*00d0*/  LDC.64 R4, c[0x0][0x388] ;  /* 0x0000e200ff047b82 */ /* 0x000e280000000a00 */
[----:B-1----:R-:W2:Y:S01]  /*00e0*/  LDG.E R3, desc[UR4][R2.64] ;  /* 0x0000000402037981 */ /* 0x002ea2000c1e1900 */
[----:B------:R-:W-:-:S05]  /*00f0*/  LEA R7, R7, R0, 0x4 ;  /* 0x0000000007077211 */ /* 0x000fca00078e20ff */
[----:B0-----:R-:W-:-:S05]  /*0100*/  IMAD.WIDE R4, R7, 0x4, R4 ;  /* 0x0000000407047825 */ /* 0x001fca00078e0204 */
[----:B--2---:R-:W-:Y:S01]  /*0110*/  STG.E desc[UR4][R4.64], R3 ;  /* 0x0000000304007986 */ /* 0x004fe2000c101904 */
[----:B------:R-:W-:Y:S05]  /*0120*/  EXIT ;  /* 0x000000000000794d */ /* 0x000fea0003800000 */
.L_x_1:
        /* <DEDUP_REMOVED lines=13> */
.L_x_4:


//--------------------- .text._Z10device_addPiS_S_ --------------------------
	.section	.text._Z10device_addPiS_S_,"ax",@progbits
	.align	128
        .global         _Z10device_addPiS_S_
        .type           _Z10device_addPiS_S_,@function
        .size           _Z10device_addPiS_S_,(.L_x_5 - _Z10device_addPiS_S_)
        .other          _Z10device_addPiS_S_,@"STO_CUDA_ENTRY STV_DEFAULT"
_Z10device_addPiS_S_:
.text._Z10device_addPiS_S_:
[----:B------:R-:W-:Y:S01]  /*0000*/  LDC R1, c[0x0][0x37c] ;  /* 0x0000df00ff017b82 */ /* 0x000fe20000000800 */
[----:B------:R-:W0:Y:S07]  /*0010*/  S2R R9, SR_TID.X ;  /* 0x0000000000097919 */ /* 0x000e2e0000002100 */
[----:B------:R-:W0:Y:S01]  /*0020*/  S2UR UR6, SR_CTAID.X ;  /* 0x00000000000679c3 */ /* 0x000e220000002500 */
[----:B------:R-:W1:Y:S07]  /*0030*/  LDCU.64 UR4, c[0x0][0x358] ;  /* 0x00006b00ff0477ac */ /* 0x000e6e0008000a00 */
[----:B------:R-:W0:Y:S08]  /*0040*/  LDC R0, c[0x0][0x360] ;  /* 0x0000d800ff007b82 */ /* 0x000e300000000800 */
[----:B------:R-:W2:Y:S08]  /*0050*/  LDC.64 R2, c[0x0][0x380] ;  /* 0x0000e000ff027b82 */ /* 0x000eb00000000a00 */
[----:B------:R-:W3:Y:S01]  /*0060*/  LDC.64 R4, c[0x0][0x388] ;  /* 0x0000e200ff047b82 */ /* 0x000ee20000000a00 */
[----:B0-----:R-:W-:-:S07]  /*0070*/  IMAD R9, R0, UR6, R9 ;  /* 0x0000000600097c24 */ /* 0x001fce000f8e0209 */
[----:B------:R-:W0:Y:S01]  /*0080*/  LDC.64 R6, c[0x0][0x390] ;  /* 0x0000e400ff067b82 */ /* 0x000e220000000a00 */
[----:B--2---:R-:W-:-:S06]  /*0090*/  IMAD.WIDE R2, R9, 0x4, R2 ;  /* 0x0000000409027825 */ /* 0x004fcc00078e0202 */
[----:B-1----:R-:W2:Y:S01]  /*00a0*/  LDG.E R2, desc[UR4][R2.64] ;  /* 0x0000000402027981 */ /* 0x002ea2000c1e1900 */
[----:B---3--:R-:W-:-:S06]  /*00b0*/  IMAD.WIDE R4, R9, 0x4, R4 ;  /* 0x0000000409047825 */ /* 0x008fcc00078e0204 */
[----:B------:R-:W2:Y:S01]  /*00c0*/  LDG.E R5, desc[UR4][R4.64] ;  /* 0x0000000404057981 */ /* 0x000ea2000c1e1900 */
[----:B0-----:R-:W-:Y:S01]  /*00d0*/  IMAD.WIDE R6, R9, 0x4, R6 ;  /* 0x0000000409067825 */ /* 0x001fe200078e0206 */
[----:B--2---:R-:W-:-:S05]  /*00e0*/  IADD3 R9, PT, PT, R2, R5, RZ ;  /* 0x0000000502097210 */ /* 0x004fca0007ffe0ff */
[----:B------:R-:W-:Y:S01]  /*00f0*/  STG.E desc[UR4][R6.64], R9 ;  /* 0x0000000906007986 */ /* 0x000fe2000c101904 */
[----:B------:R-:W-:Y:S05]  /*0100*/  EXIT ;  /* 0x000000000000794d */ /* 0x000fea0003800000 */
.L_x_2:
        /* <DEDUP_REMOVED lines=15> */
.L_x_5:


//--------------------- .nv.shared._Z22matrix_traspose_sharedPiS_ --------------------------
	.section	.nv.shared._Z22matrix_traspose_sharedPiS_,"aw",@nobits
	.sectionflags	@""
	.align	4
.nv.shared._Z22matrix_traspose_sharedPiS_:
	.zero		1088


//--------------------- .nv.shared.reserved.0     --------------------------
	.section	.nv.shared.reserved.0,"aw",@nobits
	.weak		__nv_reservedSMEM_offset_0_alias
	.size		__nv_reservedSMEM_offset_0_alias, 0, 64
	.other		__nv_reservedSMEM_offset_0_alias,@"STO_CUDA_RESERVED_SHARED STV_DEFAULT"
__nv_reservedSMEM_offset_0_alias:
	.zero		0
	.zero		64


//--------------------- .nv.constant0._Z22matrix_traspose_sharedPiS_ --------------------------
	.section	.nv.constant0._Z22matrix_traspose_sharedPiS_,"a",@progbits
	.sectionflags	@""
	.align	4
.nv.constant0._Z22matrix_traspose_sharedPiS_:
	.zero		912


//--------------------- .nv.constant0._Z21matrix_traspose_naviePiS_ --------------------------
	.section	.nv.constant0._Z21matrix_traspose_naviePiS_,"a",@progbits
	.sectionflags	@""
	.align	4
.nv.constant0._Z21matrix_traspose_naviePiS_:
	.zero		912


//--------------------- .nv.constant0._Z10device_addPiS_S_ --------------------------
	.section	.nv.constant0._Z10device_addPiS_S_,"a",@progbits
	.sectionflags	@""
	.align	4
.nv.constant0._Z10device_addPiS_S_:
	.zero		920


//--------------------- SYMBOLS --------------------------

	.type		.nv.reservedSmem.offset0,@object
	.size		.nv.reservedSmem.offset0,0x4
	.type		.nv.reservedSmem.cap,@object
	.size		.nv.reservedSmem.cap,0x4
